	.headerflags	@"EF_CUDA_TEXMODE_UNIFIED EF_CUDA_64BIT_ADDRESS EF_CUDA_ACCELERATORS EF_CUDA_SM90 EF_CUDA_VIRTUAL_SM(EF_CUDA_SM90)"
	.elftype	@"ET_EXEC"


//--------------------- .nv.info                  --------------------------
	.section	.nv.info,"",@"SHT_CUDA_INFO"
	.align	4


	//----- nvinfo : EIATTR_REGCOUNT
	.align		4
        /*0000*/ 	.byte	0x04, 0x2f
        /*0002*/ 	.short	(.L_1 - .L_0)
	.align		4
.L_0:
        /*0004*/ 	.word	index@(triton_poi_fused_add_clamp_50)
        /*0008*/ 	.word	0x0000000b


	//----- nvinfo : EIATTR_MIN_STACK_SIZE
	.align		4
.L_1:
        /*000c*/ 	.byte	0x04, 0x12
        /*000e*/ 	.short	(.L_3 - .L_2)
	.align		4
.L_2:
        /*0010*/ 	.word	index@(triton_poi_fused_add_clamp_50)
        /*0014*/ 	.word	0x00000000


	//----- nvinfo : EIATTR_FRAME_SIZE
	.align		4
.L_3:
        /*0018*/ 	.byte	0x04, 0x11
        /*001a*/ 	.short	(.L_5 - .L_4)
	.align		4
.L_4:
        /*001c*/ 	.word	index@(triton_poi_fused_add_clamp_50)
        /*0020*/ 	.word	0x00000000


	//----- nvinfo : EIATTR_MIN_STACK_SIZE
	.align		4
.L_5:
        /*0024*/ 	.byte	0x04, 0x12
        /*0026*/ 	.short	(.L_7 - .L_6)
	.align		4
.L_6:
        /*0028*/ 	.word	index@(triton_poi_fused_add_clamp_50)
        /*002c*/ 	.word	0x00000000
.L_7:


//--------------------- .nv.info.triton_poi_fused_add_clamp_50 --------------------------
	.section	.nv.info.triton_poi_fused_add_clamp_50,"",@"SHT_CUDA_INFO"
	.sectionflags	@""
	.align	4


	//----- nvinfo : EIATTR_CUDA_API_VERSION
	.align		4
        /*0000*/ 	.byte	0x04, 0x37
        /*0002*/ 	.short	(.L_9 - .L_8)
.L_8:
        /*0004*/ 	.word	0x0000007c


	//----- nvinfo : EIATTR_KPARAM_INFO
	.align		4
.L_9:
        /*0008*/ 	.byte	0x04, 0x17
        /*000a*/ 	.short	(.L_11 - .L_10)
.L_10:
        /*000c*/ 	.word	0x00000000
        /*0010*/ 	.short	0x0001
        /*0012*/ 	.short	0x0008
        /*0014*/ 	.byte	0x00, 0xf0, 0x11, 0x00


	//----- nvinfo : EIATTR_KPARAM_INFO
	.align		4
.L_11:
        /*0018*/ 	.byte	0x04, 0x17
        /*001a*/ 	.short	(.L_13 - .L_12)
.L_12:
        /*001c*/ 	.word	0x00000000
        /*0020*/ 	.short	0x0000
        /*0022*/ 	.short	0x0000
        /*0024*/ 	.byte	0x00, 0xf4, 0x21, 0x00


	//----- nvinfo : EIATTR_SPARSE_MMA_MASK
	.align		4
.L_13:
        /*0028*/ 	.byte	0x03, 0x50
        /*002a*/ 	.short	0x0000


	//----- nvinfo : EIATTR_MAXREG_COUNT
	.align		4
        /*002c*/ 	.byte	0x03, 0x1b
        /*002e*/ 	.short	0x00ff


	//----- nvinfo : EIATTR_EXIT_INSTR_OFFSETS
	.align		4
        /*0030*/ 	.byte	0x04, 0x1c
        /*0032*/ 	.short	(.L_15 - .L_14)


	//   ....[0]....
.L_14:
        /*0034*/ 	.word	0x00000180


	//   ....[1]....
        /*0038*/ 	.word	0x000001d0


	//----- nvinfo : EIATTR_REQNTID
	.align		4
.L_15:
        /*003c*/ 	.byte	0x04, 0x10
        /*003e*/ 	.short	(.L_17 - .L_16)
.L_16:
        /*0040*/ 	.word	0x00000020
        /*0044*/ 	.word	0x00000001
        /*0048*/ 	.word	0x00000001


	//----- nvinfo : EIATTR_CBANK_PARAM_SIZE
	.align		4
.L_17:
        /*004c*/ 	.byte	0x03, 0x19
        /*004e*/ 	.short	0x000c


	//----- nvinfo : EIATTR_PARAM_CBANK
	.align		4
        /*0050*/ 	.byte	0x04, 0x0a
        /*0052*/ 	.short	(.L_19 - .L_18)
	.align		4
.L_18:
        /*0054*/ 	.word	index@(.nv.constant0.triton_poi_fused_add_clamp_50)
        /*0058*/ 	.short	0x0210
        /*005a*/ 	.short	0x000c


	//----- nvinfo : EIATTR_SW_WAR
	.align		4
.L_19:
        /*005c*/ 	.byte	0x04, 0x36
        /*005e*/ 	.short	(.L_21 - .L_20)
.L_20:
        /*0060*/ 	.word	0x00000008
.L_21:


//--------------------- .nv.callgraph             --------------------------
	.section	.nv.callgraph,"",@"SHT_CUDA_CALLGRAPH"
	.align	4
	.sectionentsize	8
	.align		4
        /*0000*/ 	.word	0x00000000
	.align		4
        /*0004*/ 	.word	0xffffffff
	.align		4
        /*0008*/ 	.word	0x00000000
	.align		4
        /*000c*/ 	.word	0xfffffffe
	.align		4
        /*0010*/ 	.word	0x00000000
	.align		4
        /*0014*/ 	.word	0xfffffffd
	.align		4
        /*0018*/ 	.word	0x00000000
	.align		4
        /*001c*/ 	.word	0xfffffffc


//--------------------- .text.triton_poi_fused_add_clamp_50 --------------------------
	.section	.text.triton_poi_fused_add_clamp_50,"ax",@progbits
	.align	128
        .global         triton_poi_fused_add_clamp_50
        .type           triton_poi_fused_add_clamp_50,@function
        .size           triton_poi_fused_add_clamp_50,(.L_x_1 - triton_poi_fused_add_clamp_50)
        .other          triton_poi_fused_add_clamp_50,@"STO_CUDA_ENTRY STV_DEFAULT"
triton_poi_fused_add_clamp_50:
.text.triton_poi_fused_add_clamp_50:
[----:B------:R-:W0:Y:S02]  /*0000*/  LDC R1, c[0x0][0x28] ;  /* 0x00000a00ff017b82 */ /* 0x000e240000000800 */
[----:B------:R-:W1:Y:S01]  /*0010*/  S2R R0, SR_TID.X ;  /* 0x0000000000007919 */ /* 0x000e620000002100 */
[----:B------:R-:W2:Y:S01]  /*0020*/  S2R R5, SR_CTAID.X ;  /* 0x0000000000057919 */ /* 0x000ea20000002500 */
[----:B-1----:R-:W-:-:S05]  /*0030*/  IMAD.SHL.U32 R0, R0, 0x2, RZ ;  /* 0x0000000200007824 */ /* 0x002fca00078e00ff */
[----:B------:R-:W-:-:S05]  /*0040*/  LOP3.LUT R0, R0, 0x3e, RZ, 0xc0, !PT ;  /* 0x0000003e00007812 */ /* 0x000fca00078ec0ff */
[----:B--2---:R-:W-:-:S04]  /*0050*/  IMAD R5, R5, 0x40, R0 ;  /* 0x0000004005057824 */ /* 0x004fc800078e0200 */
[C---:B------:R-:W-:Y:S01]  /*0060*/  VIADD R0, R5.reuse, 0x1 ;  /* 0x0000000105007836 */ /* 0x040fe20000000000 */
[----:B------:R-:W-:Y:S02]  /*0070*/  I2FP.F32.S32 R2, R5 ;  /* 0x0000000500027245 */ /* 0x000fe40000201400 */
[----:B------:R-:W-:Y:S02]  /*0080*/  ISETP.GE.AND P0, PT, R5, 0x40, PT ;  /* 0x000000400500780c */ /* 0x000fe40003f06270 */
[----:B------:R-:W-:Y:S01]  /*0090*/  I2FP.F32.S32 R0, R0 ;  /* 0x0000000000007245 */ /* 0x000fe20000201400 */
[----:B------:R-:W-:-:S04]  /*00a0*/  FMUL R2, R2, 0.047619048506021499634 ;  /* 0x3d430c3102027820 */ /* 0x000fc80000400000 */
[----:B------:R-:W-:Y:S01]  /*00b0*/  FMUL R0, R0, 0.047619048506021499634 ;  /* 0x3d430c3100007820 */ /* 0x000fe20000400000 */
[----:B------:R-:W-:Y:S02]  /*00c0*/  FMNMX R4, RZ, R2, !PT ;  /* 0x00000002ff047209 */ /* 0x000fe40007800000 */
[----:B------:R-:W1:Y:S02]  /*00d0*/  LDC.64 R2, c[0x0][0x210] ;  /* 0x00008400ff027b82 */ /* 0x000e640000000a00 */
[----:B------:R-:W-:Y:S02]  /*00e0*/  FMNMX R0, RZ, R0, !PT ;  /* 0x00000000ff007209 */ /* 0x000fe40007800000 */
[----:B------:R-:W2:Y:S08]  /*00f0*/  F2I.TRUNC.NTZ R4, R4 ;  /* 0x0000000400047305 */ /* 0x000eb0000020f100 */
[----:B------:R-:W3:Y:S01]  /*0100*/  F2I.TRUNC.NTZ R0, R0 ;  /* 0x0000000000007305 */ /* 0x000ee2000020f100 */
[----:B--2---:R-:W-:-:S05]  /*0110*/  VIMNMX R6, R4, 0x2, PT ;  /* 0x0000000204067848 */ /* 0x004fca0003fe0100 */
[----:B------:R-:W-:Y:S02]  /*0120*/  VIADD R6, R6, 0x1 ;  /* 0x0000000106067836 */ /* 0x000fe40000000000 */
[----:B-1----:R-:W-:Y:S01]  /*0130*/  IMAD.WIDE R2, R5, 0x8, R2 ;  /* 0x0000000805027825 */ /* 0x002fe200078e0202 */
[----:B---3--:R-:W-:Y:S02]  /*0140*/  VIMNMX R7, R0, 0x2, PT ;  /* 0x0000000200077848 */ /* 0x008fe40003fe0100 */
[----:B------:R-:W-:-:S03]  /*0150*/  SHF.R.S32.HI R5, RZ, 0x1f, R6 ;  /* 0x0000001fff057819 */ /* 0x000fc60000011406 */
[----:B------:R-:W-:-:S05]  /*0160*/  VIADD R8, R7, 0x1 ;  /* 0x0000000107087836 */ /* 0x000fca0000000000 */
[----:B------:R-:W-:Y:S01]  /*0170*/  SHF.R.S32.HI R7, RZ, 0x1f, R8 ;  /* 0x0000001fff077819 */ /* 0x000fe20000011408 */
[----:B------:R-:W-:Y:S06]  /*0180*/  @P0 EXIT ;  /* 0x000000000000094d */ /* 0x000fec0003800000 */
[----:B------:R-:W-:Y:S01]  /*0190*/  IMAD.MOV.U32 R4, RZ, RZ, R6 ;  /* 0x000000ffff047224 */ /* 0x000fe200078e0006 */
[----:B------:R-:W-:Y:S01]  /*01a0*/  ULDC.64 UR4, c[0x0][0x208] ;  /* 0x0000820000047ab9 */ /* 0x000fe20000000a00 */
[----:B------:R-:W-:-:S05]  /*01b0*/  IMAD.MOV.U32 R6, RZ, RZ, R8 ;  /* 0x000000ffff067224 */ /* 0x000fca00078e0008 */
[----:B------:R-:W-:Y:S01]  /*01c0*/  STG.E.128 desc[UR4][R2.64], R4 ;  /* 0x0000000402007986 */ /* 0x000fe2000c101d04 */
[----:B------:R-:W-:Y:S05]  /*01d0*/  EXIT ;  /* 0x000000000000794d */ /* 0x000fea0003800000 */
.L_x_0:
[----:B------:R-:W-:-:S00]  /*01e0*/  BRA `(.L_x_0) ;  /* 0xfffffffc00fc7947 */ /* 0x000fc0000383ffff */
[----:B------:R-:W-:-:S00]  /*01f0*/  NOP ;  /* 0x0000000000007918 */ /* 0x000fc00000000000 */
        /* <DEDUP_REMOVED lines=8> */
.L_x_1:


//--------------------- .nv.constant0.triton_poi_fused_add_clamp_50 --------------------------
	.section	.nv.constant0.triton_poi_fused_add_clamp_50,"a",@progbits
	.sectionflags	@""
	.align	4
.nv.constant0.triton_poi_fused_add_clamp_50:
	.zero		540
